	.headerflags	@"EF_CUDA_TEXMODE_UNIFIED EF_CUDA_64BIT_ADDRESS EF_CUDA_ACCELERATORS EF_CUDA_SM90 EF_CUDA_VIRTUAL_SM(EF_CUDA_SM90)"
	.elftype	@"ET_EXEC"


//--------------------- .nv.info                  --------------------------
	.section	.nv.info,"",@"SHT_CUDA_INFO"
	.align	4


	//----- nvinfo : EIATTR_REGCOUNT
	.align		4
        /*0000*/ 	.byte	0x04, 0x2f
        /*0002*/ 	.short	(.L_1 - .L_0)
	.align		4
.L_0:
        /*0004*/ 	.word	index@(triton_poi_fused__unsafe_index_add_convolution_mul_relu_sub_4)
        /*0008*/ 	.word	0x00000012


	//----- nvinfo : EIATTR_MIN_STACK_SIZE
	.align		4
.L_1:
        /*000c*/ 	.byte	0x04, 0x12
        /*000e*/ 	.short	(.L_3 - .L_2)
	.align		4
.L_2:
        /*0010*/ 	.word	index@(triton_poi_fused__unsafe_index_add_convolution_mul_relu_sub_4)
        /*0014*/ 	.word	0x00000000


	//----- nvinfo : EIATTR_FRAME_SIZE
	.align		4
.L_3:
        /*0018*/ 	.byte	0x04, 0x11
        /*001a*/ 	.short	(.L_5 - .L_4)
	.align		4
.L_4:
        /*001c*/ 	.word	index@(triton_poi_fused__unsafe_index_add_convolution_mul_relu_sub_4)
        /*0020*/ 	.word	0x00000000


	//----- nvinfo : EIATTR_MIN_STACK_SIZE
	.align		4
.L_5:
        /*0024*/ 	.byte	0x04, 0x12
        /*0026*/ 	.short	(.L_7 - .L_6)
	.align		4
.L_6:
        /*0028*/ 	.word	index@(triton_poi_fused__unsafe_index_add_convolution_mul_relu_sub_4)
        /*002c*/ 	.word	0x00000000
.L_7:


//--------------------- .nv.info.triton_poi_fused__unsafe_index_add_convolution_mul_relu_sub_4 --------------------------
	.section	.nv.info.triton_poi_fused__unsafe_index_add_convolution_mul_relu_sub_4,"",@"SHT_CUDA_INFO"
	.sectionflags	@""
	.align	4


	//----- nvinfo : EIATTR_CUDA_API_VERSION
	.align		4
        /*0000*/ 	.byte	0x04, 0x37
        /*0002*/ 	.short	(.L_9 - .L_8)
.L_8:
        /*0004*/ 	.word	0x0000007c


	//----- nvinfo : EIATTR_KPARAM_INFO
	.align		4
.L_9:
        /*0008*/ 	.byte	0x04, 0x17
        /*000a*/ 	.short	(.L_11 - .L_10)
.L_10:
        /*000c*/ 	.word	0x00000000
        /*0010*/ 	.short	0x0007
        /*0012*/ 	.short	0x0038
        /*0014*/ 	.byte	0x00, 0xf0, 0x11, 0x00


	//----- nvinfo : EIATTR_KPARAM_INFO
	.align		4
.L_11:
        /*0018*/ 	.byte	0x04, 0x17
        /*001a*/ 	.short	(.L_13 - .L_12)
.L_12:
        /*001c*/ 	.word	0x00000000
        /*0020*/ 	.short	0x0006
        /*0022*/ 	.short	0x0030
        /*0024*/ 	.byte	0x00, 0xf4, 0x21, 0x00


	//----- nvinfo : EIATTR_KPARAM_INFO
	.align		4
.L_13:
        /*0028*/ 	.byte	0x04, 0x17
        /*002a*/ 	.short	(.L_15 - .L_14)
.L_14:
        /*002c*/ 	.word	0x00000000
        /*0030*/ 	.short	0x0005
        /*0032*/ 	.short	0x0028
        /*0034*/ 	.byte	0x00, 0xf4, 0x21, 0x00


	//----- nvinfo : EIATTR_KPARAM_INFO
	.align		4
.L_15:
        /*0038*/ 	.byte	0x04, 0x17
        /*003a*/ 	.short	(.L_17 - .L_16)
.L_16:
        /*003c*/ 	.word	0x00000000
        /*0040*/ 	.short	0x0004
        /*0042*/ 	.short	0x0020
        /*0044*/ 	.byte	0x00, 0xf4, 0x21, 0x00


	//----- nvinfo : EIATTR_KPARAM_INFO
	.align		4
.L_17:
        /*0048*/ 	.byte	0x04, 0x17
        /*004a*/ 	.short	(.L_19 - .L_18)
.L_18:
        /*004c*/ 	.word	0x00000000
        /*0050*/ 	.short	0x0003
        /*0052*/ 	.short	0x0018
        /*0054*/ 	.byte	0x00, 0xf4, 0x21, 0x00


	//----- nvinfo : EIATTR_KPARAM_INFO
	.align		4
.L_19:
        /*0058*/ 	.byte	0x04, 0x17
        /*005a*/ 	.short	(.L_21 - .L_20)
.L_20:
        /*005c*/ 	.word	0x00000000
        /*0060*/ 	.short	0x0002
        /*0062*/ 	.short	0x0010
        /*0064*/ 	.byte	0x00, 0xf4, 0x21, 0x00


	//----- nvinfo : EIATTR_KPARAM_INFO
	.align		4
.L_21:
        /*0068*/ 	.byte	0x04, 0x17
        /*006a*/ 	.short	(.L_23 - .L_22)
.L_22:
        /*006c*/ 	.word	0x00000000
        /*0070*/ 	.short	0x0001
        /*0072*/ 	.short	0x0008
        /*0074*/ 	.byte	0x00, 0xf4, 0x21, 0x00


	//----- nvinfo : EIATTR_KPARAM_INFO
	.align		4
.L_23:
        /*0078*/ 	.byte	0x04, 0x17
        /*007a*/ 	.short	(.L_25 - .L_24)
.L_24:
        /*007c*/ 	.word	0x00000000
        /*0080*/ 	.short	0x0000
        /*0082*/ 	.short	0x0000
        /*0084*/ 	.byte	0x00, 0xf4, 0x21, 0x00


	//----- nvinfo : EIATTR_SPARSE_MMA_MASK
	.align		4
.L_25:
        /*0088*/ 	.byte	0x03, 0x50
        /*008a*/ 	.short	0x0000


	//----- nvinfo : EIATTR_MAXREG_COUNT
	.align		4
        /*008c*/ 	.byte	0x03, 0x1b
        /*008e*/ 	.short	0x00ff


	//----- nvinfo : EIATTR_EXIT_INSTR_OFFSETS
	.align		4
        /*0090*/ 	.byte	0x04, 0x1c
        /*0092*/ 	.short	(.L_27 - .L_26)


	//   ....[0]....
.L_26:
        /*0094*/ 	.word	0x00000270


	//   ....[1]....
        /*0098*/ 	.word	0x00000290


	//----- nvinfo : EIATTR_REQNTID
	.align		4
.L_27:
        /*009c*/ 	.byte	0x04, 0x10
        /*009e*/ 	.short	(.L_29 - .L_28)
.L_28:
        /*00a0*/ 	.word	0x00000020
        /*00a4*/ 	.word	0x00000001
        /*00a8*/ 	.word	0x00000001


	//----- nvinfo : EIATTR_CBANK_PARAM_SIZE
	.align		4
.L_29:
        /*00ac*/ 	.byte	0x03, 0x19
        /*00ae*/ 	.short	0x003c


	//----- nvinfo : EIATTR_PARAM_CBANK
	.align		4
        /*00b0*/ 	.byte	0x04, 0x0a
        /*00b2*/ 	.short	(.L_31 - .L_30)
	.align		4
.L_30:
        /*00b4*/ 	.word	index@(.nv.constant0.triton_poi_fused__unsafe_index_add_convolution_mul_relu_sub_4)
        /*00b8*/ 	.short	0x0210
        /*00ba*/ 	.short	0x003c


	//----- nvinfo : EIATTR_SW_WAR
	.align		4
.L_31:
        /*00bc*/ 	.byte	0x04, 0x36
        /*00be*/ 	.short	(.L_33 - .L_32)
.L_32:
        /*00c0*/ 	.word	0x00000008
.L_33:


//--------------------- .nv.callgraph             --------------------------
	.section	.nv.callgraph,"",@"SHT_CUDA_CALLGRAPH"
	.align	4
	.sectionentsize	8
	.align		4
        /*0000*/ 	.word	0x00000000
	.align		4
        /*0004*/ 	.word	0xffffffff
	.align		4
        /*0008*/ 	.word	0x00000000
	.align		4
        /*000c*/ 	.word	0xfffffffe
	.align		4
        /*0010*/ 	.word	0x00000000
	.align		4
        /*0014*/ 	.word	0xfffffffd
	.align		4
        /*0018*/ 	.word	0x00000000
	.align		4
        /*001c*/ 	.word	0xfffffffc


//--------------------- .text.triton_poi_fused__unsafe_index_add_convolution_mul_relu_sub_4 --------------------------
	.section	.text.triton_poi_fused__unsafe_index_add_convolution_mul_relu_sub_4,"ax",@progbits
	.align	128
        .global         triton_poi_fused__unsafe_index_add_convolution_mul_relu_sub_4
        .type           triton_poi_fused__unsafe_index_add_convolution_mul_relu_sub_4,@function
        .size           triton_poi_fused__unsafe_index_add_convolution_mul_relu_sub_4,(.L_x_1 - triton_poi_fused__unsafe_index_add_convolution_mul_relu_sub_4)
        .other          triton_poi_fused__unsafe_index_add_convolution_mul_relu_sub_4,@"STO_CUDA_ENTRY STV_DEFAULT"
triton_poi_fused__unsafe_index_add_convolution_mul_relu_sub_4:
.text.triton_poi_fused__unsafe_index_add_convolution_mul_relu_sub_4:
[----:B------:R-:W0:Y:S02]  /*0000*/  LDC R1, c[0x0][0x28] ;  /* 0x00000a00ff017b82 */ /* 0x000e240000000800 */
[----:B------:R-:W1:Y:S01]  /*0010*/  S2R R0, SR_TID.X ;  /* 0x0000000000007919 */ /* 0x000e620000002100 */
[----:B------:R-:W2:Y:S01]  /*0020*/  LDC.64 R2, c[0x0][0x220] ;  /* 0x00008800ff027b82 */ /* 0x000ea20000000a00 */
[----:B------:R-:W-:Y:S01]  /*0030*/  HFMA2.MMA R12, -RZ, RZ, 0, 0 ;  /* 0x00000000ff0c7435 */ /* 0x000fe200000001ff */
[----:B------:R-:W-:Y:S01]  /*0040*/  IMAD.MOV.U32 R10, RZ, RZ, RZ ;  /* 0x000000ffff0a7224 */ /* 0x000fe200078e00ff */
[----:B------:R-:W3:Y:S01]  /*0050*/  S2R R11, SR_CTAID.X ;  /* 0x00000000000b7919 */ /* 0x000ee20000002500 */
[----:B------:R-:W-:-:S04]  /*0060*/  ULDC.64 UR4, c[0x0][0x208] ;  /* 0x0000820000047ab9 */ /* 0x000fc80000000a00 */
[----:B------:R-:W4:Y:S01]  /*0070*/  LDC.64 R4, c[0x0][0x228] ;  /* 0x00008a00ff047b82 */ /* 0x000f220000000a00 */
[----:B-1----:R-:W-:Y:S01]  /*0080*/  IMAD.SHL.U32 R0, R0, 0x2, RZ ;  /* 0x0000000200007824 */ /* 0x002fe200078e00ff */
[----:B----4-:R-:W4:Y:S01]  /*0090*/  LDG.E R5, desc[UR4][R4.64] ;  /* 0x0000000404057981 */ /* 0x010f22000c1e1900 */
[----:B---3--:R-:W-:-:S03]  /*00a0*/  SHF.R.S32.HI R6, RZ, 0x19, R11 ;  /* 0x00000019ff067819 */ /* 0x008fc6000001140b */
[----:B------:R-:W-:-:S05]  /*00b0*/  LOP3.LUT R0, R0, 0x3e, RZ, 0xc0, !PT ;  /* 0x0000003e00007812 */ /* 0x000fca00078ec0ff */
[----:B------:R-:W-:Y:S01]  /*00c0*/  IMAD R11, R11, 0x40, R0 ;  /* 0x000000400b0b7824 */ /* 0x000fe200078e0200 */
[----:B------:R-:W-:Y:S02]  /*00d0*/  SGXT R0, R6, 0x1 ;  /* 0x000000010600781a */ /* 0x000fe40000000200 */
[----:B------:R-:W1:Y:S02]  /*00e0*/  LDC.64 R6, c[0x0][0x238] ;  /* 0x00008e00ff067b82 */ /* 0x000e640000000a00 */
[CC--:B------:R-:W-:Y:S02]  /*00f0*/  LEA.HI R8, R0.reuse, R11.reuse, RZ, 0x4 ;  /* 0x0000000b00087211 */ /* 0x0c0fe400078f20ff */
[----:B------:R-:W-:Y:S02]  /*0100*/  ISETP.GE.AND P2, PT, R11, 0x40, PT ;  /* 0x000000400b00780c */ /* 0x000fe40003f46270 */
[----:B------:R-:W-:Y:S02]  /*0110*/  SHF.R.S32.HI R9, RZ, 0x4, R8 ;  /* 0x00000004ff097819 */ /* 0x000fe40000011408 */
[----:B------:R-:W-:-:S03]  /*0120*/  LEA.HI R0, R0, R11, RZ, 0x2 ;  /* 0x0000000b00007211 */ /* 0x000fc600078f10ff */
[----:B--2---:R-:W-:Y:S01]  /*0130*/  IMAD.WIDE R2, R9, 0x4, R2 ;  /* 0x0000000409027825 */ /* 0x004fe200078e0202 */
[----:B------:R-:W-:-:S05]  /*0140*/  LOP3.LUT R0, R0, 0xfffffffc, RZ, 0xc0, !PT ;  /* 0xfffffffc00007812 */ /* 0x000fca00078ec0ff */
[----:B------:R-:W4:Y:S04]  /*0150*/  @!P2 LDG.E.EL R12, desc[UR4][R2.64] ;  /* 0x00000004020ca981 */ /* 0x000f28000c2e1900 */
[----:B------:R2:W3:Y:S01]  /*0160*/  @!P2 LDG.E.EL R10, desc[UR4][R2.64] ;  /* 0x00000004020aa981 */ /* 0x0004e2000c2e1900 */
[----:B------:R-:W-:Y:S02]  /*0170*/  IADD3 R9, R11, -R0, RZ ;  /* 0x800000000b097210 */ /* 0x000fe40007ffe0ff */
[----:B------:R-:W-:-:S03]  /*0180*/  CS2R R14, SRZ ;  /* 0x00000000000e7805 */ /* 0x000fc6000001ff00 */
[----:B-1----:R-:W-:Y:S02]  /*0190*/  IMAD.WIDE R6, R9, 0x4, R6 ;  /* 0x0000000409067825 */ /* 0x002fe400078e0206 */
[----:B------:R-:W2:Y:S03]  /*01a0*/  LDC.64 R8, c[0x0][0x240] ;  /* 0x00009000ff087b82 */ /* 0x000ea60000000a00 */
[----:B------:R-:W5:Y:S01]  /*01b0*/  @!P2 LDG.E.EL.64 R14, desc[UR4][R6.64] ;  /* 0x00000004060ea981 */ /* 0x000f62000c2e1b00 */
[----:B--2---:R-:W-:Y:S01]  /*01c0*/  IMAD.WIDE R2, R11, 0x4, R8 ;  /* 0x000000040b027825 */ /* 0x004fe200078e0208 */
[----:B----4-:R-:W-:-:S03]  /*01d0*/  FSETP.GEU.AND P1, PT, R12, -R5, PT ;  /* 0x800000050c00720b */ /* 0x010fc60003f2e000 */
[C---:B------:R-:W-:Y:S01]  /*01e0*/  FADD R12, R5.reuse, R12 ;  /* 0x0000000c050c7221 */ /* 0x040fe20000000000 */
[----:B---3--:R-:W-:Y:S01]  /*01f0*/  FADD R0, R5, R10 ;  /* 0x0000000a05007221 */ /* 0x008fe20000000000 */
[----:B------:R-:W-:-:S03]  /*0200*/  FSETP.GEU.AND P0, PT, R10, -R5, PT ;  /* 0x800000050a00720b */ /* 0x000fc60003f0e000 */
[----:B------:R-:W-:Y:S02]  /*0210*/  FSEL R12, R12, RZ, P1 ;  /* 0x000000ff0c0c7208 */ /* 0x000fe40000800000 */
[----:B------:R-:W-:-:S03]  /*0220*/  FSEL R5, R0, RZ, P0 ;  /* 0x000000ff00057208 */ /* 0x000fc60000000000 */
[--C-:B------:R-:W-:Y:S02]  /*0230*/  FADD R13, R12, -R12.reuse ;  /* 0x8000000c0c0d7221 */ /* 0x100fe40000000000 */
[--C-:B------:R-:W-:Y:S02]  /*0240*/  FADD R0, R5, -R5.reuse ;  /* 0x8000000505007221 */ /* 0x100fe40000000000 */
[----:B-----5:R-:W-:Y:S02]  /*0250*/  FFMA R15, R13, R15, R12 ;  /* 0x0000000f0d0f7223 */ /* 0x020fe4000000000c */
[----:B------:R-:W-:Y:S01]  /*0260*/  FFMA R14, R0, R14, R5 ;  /* 0x0000000e000e7223 */ /* 0x000fe20000000005 */
[----:B------:R-:W-:Y:S06]  /*0270*/  @P2 EXIT ;  /* 0x000000000000294d */ /* 0x000fec0003800000 */
[----:B------:R-:W-:Y:S01]  /*0280*/  STG.E.64 desc[UR4][R2.64], R14 ;  /* 0x0000000e02007986 */ /* 0x000fe2000c101b04 */
[----:B------:R-:W-:Y:S05]  /*0290*/  EXIT ;  /* 0x000000000000794d */ /* 0x000fea0003800000 */
.L_x_0:
[----:B------:R-:W-:-:S00]  /*02a0*/  BRA `(.L_x_0) ;  /* 0xfffffffc00fc7947 */ /* 0x000fc0000383ffff */
[----:B------:R-:W-:-:S00]  /*02b0*/  NOP ;  /* 0x0000000000007918 */ /* 0x000fc00000000000 */
        /* <DEDUP_REMOVED lines=12> */
.L_x_1:


//--------------------- .nv.constant0.triton_poi_fused__unsafe_index_add_convolution_mul_relu_sub_4 --------------------------
	.section	.nv.constant0.triton_poi_fused__unsafe_index_add_convolution_mul_relu_sub_4,"a",@progbits
	.sectionflags	@""
	.align	4
.nv.constant0.triton_poi_fused__unsafe_index_add_convolution_mul_relu_sub_4:
	.zero		588
